	.headerflags	@"EF_CUDA_TEXMODE_UNIFIED EF_CUDA_64BIT_ADDRESS EF_CUDA_ACCELERATORS EF_CUDA_SM90 EF_CUDA_VIRTUAL_SM(EF_CUDA_SM90)"
	.elftype	@"ET_EXEC"


//--------------------- .nv.info                  --------------------------
	.section	.nv.info,"",@"SHT_CUDA_INFO"
	.align	4


	//----- nvinfo : EIATTR_REGCOUNT
	.align		4
        /*0000*/ 	.byte	0x04, 0x2f
        /*0002*/ 	.short	(.L_3 - .L_2)
	.align		4
.L_2:
        /*0004*/ 	.word	index@(triton_poi_fused__native_batch_norm_legit_no_training_9)
        /*0008*/ 	.word	0x00000016


	//----- nvinfo : EIATTR_MIN_STACK_SIZE
	.align		4
.L_3:
        /*000c*/ 	.byte	0x04, 0x12
        /*000e*/ 	.short	(.L_5 - .L_4)
	.align		4
.L_4:
        /*0010*/ 	.word	index@(triton_poi_fused__native_batch_norm_legit_no_training_9)
        /*0014*/ 	.word	0x00000000


	//----- nvinfo : EIATTR_FRAME_SIZE
	.align		4
.L_5:
        /*0018*/ 	.byte	0x04, 0x11
        /*001a*/ 	.short	(.L_7 - .L_6)
	.align		4
.L_6:
        /*001c*/ 	.word	index@(triton_poi_fused__native_batch_norm_legit_no_training_9)
        /*0020*/ 	.word	0x00000000


	//----- nvinfo : EIATTR_MIN_STACK_SIZE
	.align		4
.L_7:
        /*0024*/ 	.byte	0x04, 0x12
        /*0026*/ 	.short	(.L_9 - .L_8)
	.align		4
.L_8:
        /*0028*/ 	.word	index@(triton_poi_fused__native_batch_norm_legit_no_training_9)
        /*002c*/ 	.word	0x00000000
.L_9:


//--------------------- .nv.info.triton_poi_fused__native_batch_norm_legit_no_training_9 --------------------------
	.section	.nv.info.triton_poi_fused__native_batch_norm_legit_no_training_9,"",@"SHT_CUDA_INFO"
	.sectionflags	@""
	.align	4


	//----- nvinfo : EIATTR_CUDA_API_VERSION
	.align		4
        /*0000*/ 	.byte	0x04, 0x37
        /*0002*/ 	.short	(.L_11 - .L_10)
.L_10:
        /*0004*/ 	.word	0x0000007c


	//----- nvinfo : EIATTR_KPARAM_INFO
	.align		4
.L_11:
        /*0008*/ 	.byte	0x04, 0x17
        /*000a*/ 	.short	(.L_13 - .L_12)
.L_12:
        /*000c*/ 	.word	0x00000000
        /*0010*/ 	.short	0x0006
        /*0012*/ 	.short	0x0030
        /*0014*/ 	.byte	0x00, 0xf0, 0x11, 0x00


	//----- nvinfo : EIATTR_KPARAM_INFO
	.align		4
.L_13:
        /*0018*/ 	.byte	0x04, 0x17
        /*001a*/ 	.short	(.L_15 - .L_14)
.L_14:
        /*001c*/ 	.word	0x00000000
        /*0020*/ 	.short	0x0005
        /*0022*/ 	.short	0x0028
        /*0024*/ 	.byte	0x00, 0xf4, 0x21, 0x00


	//----- nvinfo : EIATTR_KPARAM_INFO
	.align		4
.L_15:
        /*0028*/ 	.byte	0x04, 0x17
        /*002a*/ 	.short	(.L_17 - .L_16)
.L_16:
        /*002c*/ 	.word	0x00000000
        /*0030*/ 	.short	0x0004
        /*0032*/ 	.short	0x0020
        /*0034*/ 	.byte	0x00, 0xf4, 0x21, 0x00


	//----- nvinfo : EIATTR_KPARAM_INFO
	.align		4
.L_17:
        /*0038*/ 	.byte	0x04, 0x17
        /*003a*/ 	.short	(.L_19 - .L_18)
.L_18:
        /*003c*/ 	.word	0x00000000
        /*0040*/ 	.short	0x0003
        /*0042*/ 	.short	0x0018
        /*0044*/ 	.byte	0x00, 0xf4, 0x21, 0x00


	//----- nvinfo : EIATTR_KPARAM_INFO
	.align		4
.L_19:
        /*0048*/ 	.byte	0x04, 0x17
        /*004a*/ 	.short	(.L_21 - .L_20)
.L_20:
        /*004c*/ 	.word	0x00000000
        /*0050*/ 	.short	0x0002
        /*0052*/ 	.short	0x0010
        /*0054*/ 	.byte	0x00, 0xf4, 0x21, 0x00


	//----- nvinfo : EIATTR_KPARAM_INFO
	.align		4
.L_21:
        /*0058*/ 	.byte	0x04, 0x17
        /*005a*/ 	.short	(.L_23 - .L_22)
.L_22:
        /*005c*/ 	.word	0x00000000
        /*0060*/ 	.short	0x0001
        /*0062*/ 	.short	0x0008
        /*0064*/ 	.byte	0x00, 0xf4, 0x21, 0x00


	//----- nvinfo : EIATTR_KPARAM_INFO
	.align		4
.L_23:
        /*0068*/ 	.byte	0x04, 0x17
        /*006a*/ 	.short	(.L_25 - .L_24)
.L_24:
        /*006c*/ 	.word	0x00000000
        /*0070*/ 	.short	0x0000
        /*0072*/ 	.short	0x0000
        /*0074*/ 	.byte	0x00, 0xf4, 0x21, 0x00


	//----- nvinfo : EIATTR_SPARSE_MMA_MASK
	.align		4
.L_25:
        /*0078*/ 	.byte	0x03, 0x50
        /*007a*/ 	.short	0x0000


	//----- nvinfo : EIATTR_MAXREG_COUNT
	.align		4
        /*007c*/ 	.byte	0x03, 0x1b
        /*007e*/ 	.short	0x00ff


	//----- nvinfo : EIATTR_EXIT_INSTR_OFFSETS
	.align		4
        /*0080*/ 	.byte	0x04, 0x1c
        /*0082*/ 	.short	(.L_27 - .L_26)


	//   ....[0]....
.L_26:
        /*0084*/ 	.word	0x000003e0


	//   ....[1]....
        /*0088*/ 	.word	0x00000400


	//----- nvinfo : EIATTR_REQNTID
	.align		4
.L_27:
        /*008c*/ 	.byte	0x04, 0x10
        /*008e*/ 	.short	(.L_29 - .L_28)
.L_28:
        /*0090*/ 	.word	0x00000100
        /*0094*/ 	.word	0x00000001
        /*0098*/ 	.word	0x00000001


	//----- nvinfo : EIATTR_CBANK_PARAM_SIZE
	.align		4
.L_29:
        /*009c*/ 	.byte	0x03, 0x19
        /*009e*/ 	.short	0x0034


	//----- nvinfo : EIATTR_PARAM_CBANK
	.align		4
        /*00a0*/ 	.byte	0x04, 0x0a
        /*00a2*/ 	.short	(.L_31 - .L_30)
	.align		4
.L_30:
        /*00a4*/ 	.word	index@(.nv.constant0.triton_poi_fused__native_batch_norm_legit_no_training_9)
        /*00a8*/ 	.short	0x0210
        /*00aa*/ 	.short	0x0034


	//----- nvinfo : EIATTR_SW_WAR
	.align		4
.L_31:
        /*00ac*/ 	.byte	0x04, 0x36
        /*00ae*/ 	.short	(.L_33 - .L_32)
.L_32:
        /*00b0*/ 	.word	0x00000008
.L_33:


//--------------------- .nv.callgraph             --------------------------
	.section	.nv.callgraph,"",@"SHT_CUDA_CALLGRAPH"
	.align	4
	.sectionentsize	8
	.align		4
        /*0000*/ 	.word	0x00000000
	.align		4
        /*0004*/ 	.word	0xffffffff
	.align		4
        /*0008*/ 	.word	0x00000000
	.align		4
        /*000c*/ 	.word	0xfffffffe
	.align		4
        /*0010*/ 	.word	0x00000000
	.align		4
        /*0014*/ 	.word	0xfffffffd
	.align		4
        /*0018*/ 	.word	0x00000000
	.align		4
        /*001c*/ 	.word	0xfffffffc


//--------------------- .nv.constant4             --------------------------
	.section	.nv.constant4,"a",@progbits
	.align	8
	.align		8
.nv.constant4:
        /*0000*/ 	.dword	_$_str
	.align		8
        /*0008*/ 	.dword	_$_str_$_2


//--------------------- .text.triton_poi_fused__native_batch_norm_legit_no_training_9 --------------------------
	.section	.text.triton_poi_fused__native_batch_norm_legit_no_training_9,"ax",@progbits
	.align	128
        .global         triton_poi_fused__native_batch_norm_legit_no_training_9
        .type           triton_poi_fused__native_batch_norm_legit_no_training_9,@function
        .size           triton_poi_fused__native_batch_norm_legit_no_training_9,(.L_x_1 - triton_poi_fused__native_batch_norm_legit_no_training_9)
        .other          triton_poi_fused__native_batch_norm_legit_no_training_9,@"STO_CUDA_ENTRY STV_DEFAULT"
triton_poi_fused__native_batch_norm_legit_no_training_9:
.text.triton_poi_fused__native_batch_norm_legit_no_training_9:
[----:B------:R-:W0:Y:S01]  /*0000*/  LDC R1, c[0x0][0x28] ;  /* 0x00000a00ff017b82 */ /* 0x000e220000000800 */
[----:B------:R-:W1:Y:S07]  /*0010*/  S2R R0, SR_TID.X ;  /* 0x0000000000007919 */ /* 0x000e6e0000002100 */
[----:B------:R-:W2:Y:S01]  /*0020*/  LDC.64 R8, c[0x0][0x220] ;  /* 0x00008800ff087b82 */ /* 0x000ea20000000a00 */
[----:B------:R-:W-:Y:S01]  /*0030*/  ULDC.64 UR4, c[0x0][0x208] ;  /* 0x0000820000047ab9 */ /* 0x000fe20000000a00 */
[----:B------:R-:W3:Y:S06]  /*0040*/  S2R R5, SR_CTAID.X ;  /* 0x0000000000057919 */ /* 0x000eec0000002500 */
[----:B------:R-:W4:Y:S08]  /*0050*/  LDC.64 R12, c[0x0][0x210] ;  /* 0x00008400ff0c7b82 */ /* 0x000f300000000a00 */
[----:B------:R-:W5:Y:S08]  /*0060*/  LDC.64 R14, c[0x0][0x218] ;  /* 0x00008600ff0e7b82 */ /* 0x000f700000000a00 */
[----:B------:R-:W5:Y:S01]  /*0070*/  LDC.64 R16, c[0x0][0x228] ;  /* 0x00008a00ff107b82 */ /* 0x000f620000000a00 */
[----:B-1----:R-:W-:-:S07]  /*0080*/  SHF.L.U32 R0, R0, 0x1, RZ ;  /* 0x0000000100007819 */ /* 0x002fce00000006ff */
[----:B------:R-:W1:Y:S01]  /*0090*/  LDC.64 R18, c[0x0][0x230] ;  /* 0x00008c00ff127b82 */ /* 0x000e620000000a00 */
[----:B---3--:R-:W-:Y:S02]  /*00a0*/  SHF.R.S32.HI R3, RZ, 0x16, R5 ;  /* 0x00000016ff037819 */ /* 0x008fe40000011405 */
[----:B------:R-:W-:Y:S02]  /*00b0*/  LOP3.LUT R0, R0, 0x1fe, RZ, 0xc0, !PT ;  /* 0x000001fe00007812 */ /* 0x000fe400078ec0ff */
[----:B------:R-:W-:Y:S02]  /*00c0*/  SGXT R3, R3, 0x1 ;  /* 0x000000010303781a */ /* 0x000fe40000000200 */
[----:B------:R-:W-:-:S04]  /*00d0*/  LEA R0, R5, R0, 0x9 ;  /* 0x0000000005007211 */ /* 0x000fc800078e48ff */
[----:B------:R-:W-:Y:S02]  /*00e0*/  LEA.HI R3, R3, R0, RZ, 0x8 ;  /* 0x0000000003037211 */ /* 0x000fe400078f40ff */
[----:B------:R-:W-:Y:S02]  /*00f0*/  ISETP.GE.AND P4, PT, R0, 0x38400, PT ;  /* 0x000384000000780c */ /* 0x000fe40003f86270 */
[----:B------:R-:W-:-:S04]  /*0100*/  LOP3.LUT R3, R3, 0xffffff00, RZ, 0xc0, !PT ;  /* 0xffffff0003037812 */ /* 0x000fc800078ec0ff */
[----:B------:R-:W-:Y:S02]  /*0110*/  IADD3 R11, R0, -R3, RZ ;  /* 0x80000003000b7210 */ /* 0x000fe40007ffe0ff */
[----:B------:R-:W-:-:S03]  /*0120*/  CS2R R2, SRZ ;  /* 0x0000000000027805 */ /* 0x000fc6000001ff00 */
[----:B--2---:R-:W-:-:S05]  /*0130*/  IMAD.WIDE R8, R11, 0x4, R8 ;  /* 0x000000040b087825 */ /* 0x004fca00078e0208 */
[----:B------:R2:W3:Y:S01]  /*0140*/  @!P4 LDG.E.EL.64 R2, desc[UR4][R8.64] ;  /* 0x000000040802c981 */ /* 0x0004e2000c2e1b00 */
[----:B------:R-:W-:Y:S02]  /*0150*/  CS2R R4, SRZ ;  /* 0x0000000000047805 */ /* 0x000fe4000001ff00 */
[----:B------:R-:W-:Y:S01]  /*0160*/  CS2R R6, SRZ ;  /* 0x0000000000067805 */ /* 0x000fe2000001ff00 */
[----:B----4-:R-:W-:-:S04]  /*0170*/  IMAD.WIDE R12, R0, 0x4, R12 ;  /* 0x00000004000c7825 */ /* 0x010fc800078e020c */
[C---:B-----5:R-:W-:Y:S01]  /*0180*/  IMAD.WIDE R14, R11.reuse, 0x4, R14 ;  /* 0x000000040b0e7825 */ /* 0x060fe200078e020e */
[----:B------:R-:W4:Y:S04]  /*0190*/  @!P4 LDG.E.64 R4, desc[UR4][R12.64] ;  /* 0x000000040c04c981 */ /* 0x000f28000c1e1b00 */
[----:B------:R5:W4:Y:S01]  /*01a0*/  @!P4 LDG.E.EL.64 R6, desc[UR4][R14.64] ;  /* 0x000000040e06c981 */ /* 0x000b22000c2e1b00 */
[----:B0-----:R-:W-:Y:S01]  /*01b0*/  IMAD.WIDE R16, R11, 0x4, R16 ;  /* 0x000000040b107825 */ /* 0x001fe200078e0210 */
[----:B--2---:R-:W-:-:S03]  /*01c0*/  CS2R R8, SRZ ;  /* 0x0000000000087805 */ /* 0x004fc6000001ff00 */
[----:B-1----:R-:W-:Y:S01]  /*01d0*/  IMAD.WIDE R18, R11, 0x4, R18 ;  /* 0x000000040b127825 */ /* 0x002fe200078e0212 */
[----:B------:R-:W-:-:S04]  /*01e0*/  CS2R R10, SRZ ;  /* 0x00000000000a7805 */ /* 0x000fc8000001ff00 */
[----:B------:R-:W2:Y:S04]  /*01f0*/  @!P4 LDG.E.EL.64 R8, desc[UR4][R18.64] ;  /* 0x000000041208c981 */ /* 0x000ea8000c2e1b00 */
[----:B------:R-:W2:Y:S01]  /*0200*/  @!P4 LDG.E.EL.64 R10, desc[UR4][R16.64] ;  /* 0x00000004100ac981 */ /* 0x000ea2000c2e1b00 */
[----:B-----5:R-:W-:Y:S01]  /*0210*/  HFMA2.MMA R15, -RZ, RZ, 1.625, 0 ;  /* 0x3e800000ff0f7435 */ /* 0x020fe200000001ff */
[----:B---3--:R-:W-:Y:S01]  /*0220*/  FADD R2, R2, 9.9999997473787516356e-06 ;  /* 0x3727c5ac02027421 */ /* 0x008fe20000000000 */
[----:B------:R-:W-:-:S03]  /*0230*/  FADD R12, R3, 9.9999997473787516356e-06 ;  /* 0x3727c5ac030c7421 */ /* 0x000fc60000000000 */
[----:B------:R0:W1:Y:S08]  /*0240*/  MUFU.SQRT R13, R2 ;  /* 0x00000002000d7308 */ /* 0x0000700000002000 */
[----:B------:R-:W3:Y:S01]  /*0250*/  MUFU.SQRT R14, R12 ;  /* 0x0000000c000e7308 */ /* 0x000ee20000002000 */
[----:B0-----:R-:W0:Y:S01]  /*0260*/  LDC.64 R2, c[0x0][0x238] ;  /* 0x00008e00ff027b82 */ /* 0x001e220000000a00 */
[----:B-1----:R-:W-:-:S02]  /*0270*/  FSETP.GT.AND P0, PT, R13, 8.50705917302346158658e+37, PT ;  /* 0x7e8000000d00780b */ /* 0x002fc40003f04000 */
[----:B------:R-:W-:Y:S02]  /*0280*/  FSETP.GEU.AND P2, PT, R13, 1.175494350822287508e-38, PT ;  /* 0x008000000d00780b */ /* 0x000fe40003f4e000 */
[C---:B---3--:R-:W-:Y:S02]  /*0290*/  FSETP.GT.AND P1, PT, R14.reuse, 8.50705917302346158658e+37, PT ;  /* 0x7e8000000e00780b */ /* 0x048fe40003f24000 */
[----:B------:R-:W-:-:S07]  /*02a0*/  FSETP.GEU.AND P3, PT, R14, 1.175494350822287508e-38, PT ;  /* 0x008000000e00780b */ /* 0x000fce0003f6e000 */
[----:B------:R-:W-:-:S04]  /*02b0*/  @P0 FMUL R13, R13, 0.25 ;  /* 0x3e8000000d0d0820 */ /* 0x000fc80000400000 */
[----:B------:R-:W-:Y:S01]  /*02c0*/  @!P2 FMUL R13, R13, 16777216 ;  /* 0x4b8000000d0da820 */ /* 0x000fe20000400000 */
[----:B------:R-:W-:-:S04]  /*02d0*/  @P1 FMUL R14, R14, 0.25 ;  /* 0x3e8000000e0e1820 */ /* 0x000fc80000400000 */
[----:B------:R-:W-:Y:S01]  /*02e0*/  @!P3 FMUL R14, R14, 16777216 ;  /* 0x4b8000000e0eb820 */ /* 0x000fe20000400000 */
[----:B------:R-:W1:Y:S01]  /*02f0*/  MUFU.RCP R13, R13 ;  /* 0x0000000d000d7308 */ /* 0x000e620000001000 */
[----:B------:R-:W-:-:S07]  /*0300*/  FSEL R12, R15, 1, P0 ;  /* 0x3f8000000f0c7808 */ /* 0x000fce0000000000 */
[----:B------:R-:W3:Y:S01]  /*0310*/  MUFU.RCP R14, R14 ;  /* 0x0000000e000e7308 */ /* 0x000ee20000001000 */
[----:B------:R-:W-:Y:S01]  /*0320*/  FSEL R15, R15, 1, P1 ;  /* 0x3f8000000f0f7808 */ /* 0x000fe20000800000 */
[----:B------:R-:W-:Y:S01]  /*0330*/  @!P2 FMUL R12, R12, 16777216 ;  /* 0x4b8000000c0ca820 */ /* 0x000fe20000400000 */
[----:B----4-:R-:W-:-:S03]  /*0340*/  FADD R4, -R6, R4 ;  /* 0x0000000406047221 */ /* 0x010fc60000000100 */
[----:B------:R-:W-:Y:S01]  /*0350*/  @!P3 FMUL R15, R15, 16777216 ;  /* 0x4b8000000f0fb820 */ /* 0x000fe20000400000 */
[----:B------:R-:W-:Y:S01]  /*0360*/  FADD R5, -R7, R5 ;  /* 0x0000000507057221 */ /* 0x000fe20000000100 */
[----:B-1----:R-:W-:Y:S02]  /*0370*/  FMUL R13, R13, R12 ;  /* 0x0000000c0d0d7220 */ /* 0x002fe40000400000 */
[----:B---3--:R-:W-:Y:S02]  /*0380*/  FMUL R6, R14, R15 ;  /* 0x0000000f0e067220 */ /* 0x008fe40000400000 */
[----:B------:R-:W-:Y:S02]  /*0390*/  FMUL R13, R4, R13 ;  /* 0x0000000d040d7220 */ /* 0x000fe40000400000 */
[----:B------:R-:W-:Y:S01]  /*03a0*/  FMUL R6, R5, R6 ;  /* 0x0000000605067220 */ /* 0x000fe20000400000 */
[----:B0-----:R-:W-:-:S04]  /*03b0*/  IMAD.WIDE R2, R0, 0x4, R2 ;  /* 0x0000000400027825 */ /* 0x001fc800078e0202 */
[----:B--2---:R-:W-:Y:S01]  /*03c0*/  FFMA R8, R13, R10, R8 ;  /* 0x0000000a0d087223 */ /* 0x004fe20000000008 */
[----:B------:R-:W-:Y:S01]  /*03d0*/  FFMA R9, R6, R11, R9 ;  /* 0x0000000b06097223 */ /* 0x000fe20000000009 */
[----:B------:R-:W-:Y:S06]  /*03e0*/  @P4 EXIT ;  /* 0x000000000000494d */ /* 0x000fec0003800000 */
[----:B------:R-:W-:Y:S01]  /*03f0*/  STG.E.64 desc[UR4][R2.64], R8 ;  /* 0x0000000802007986 */ /* 0x000fe2000c101b04 */
[----:B------:R-:W-:Y:S05]  /*0400*/  EXIT ;  /* 0x000000000000794d */ /* 0x000fea0003800000 */
.L_x_0:
[----:B------:R-:W-:-:S00]  /*0410*/  BRA `(.L_x_0) ;  /* 0xfffffffc00fc7947 */ /* 0x000fc0000383ffff */
[----:B------:R-:W-:-:S00]  /*0420*/  NOP ;  /* 0x0000000000007918 */ /* 0x000fc00000000000 */
        /* <DEDUP_REMOVED lines=13> */
.L_x_1:


//--------------------- .nv.global.init           --------------------------
	.section	.nv.global.init,"aw",@progbits
.nv.global.init:
	.type		_$_str,@object
	.size		_$_str,(_$_str_$_2 - _$_str)
_$_str:
        /*0000*/ 	.byte	0x5f, 0x5f, 0x43, 0x55, 0x44, 0x41, 0x5f, 0x46, 0x54, 0x5a, 0x00
	.type		_$_str_$_2,@object
	.size		_$_str_$_2,(.L_1 - _$_str_$_2)
_$_str_$_2:
        /*000b*/ 	.byte	0x5f, 0x5f, 0x43, 0x55, 0x44, 0x41, 0x5f, 0x50, 0x52, 0x45, 0x43, 0x5f, 0x53, 0x51, 0x52, 0x54
        /*001b*/ 	.byte	0x00
.L_1:


//--------------------- .nv.constant0.triton_poi_fused__native_batch_norm_legit_no_training_9 --------------------------
	.section	.nv.constant0.triton_poi_fused__native_batch_norm_legit_no_training_9,"a",@progbits
	.sectionflags	@""
	.align	4
.nv.constant0.triton_poi_fused__native_batch_norm_legit_no_training_9:
	.zero		580
